//
// Generated by NVIDIA NVVM Compiler
//
// Compiler Build ID: CL-36424714
// Cuda compilation tools, release 13.0, V13.0.88
// Based on NVVM 20.0.0
//

.version 9.0
.target sm_100
.address_size 64

	// .globl	_Z14EPRI_3D_kernelPdS_S_S_S_ddddddd

.visible .entry _Z14EPRI_3D_kernelPdS_S_S_S_ddddddd(
	.param .u64 .ptr .align 1 _Z14EPRI_3D_kernelPdS_S_S_S_ddddddd_param_0,
	.param .u64 .ptr .align 1 _Z14EPRI_3D_kernelPdS_S_S_S_ddddddd_param_1,
	.param .u64 .ptr .align 1 _Z14EPRI_3D_kernelPdS_S_S_S_ddddddd_param_2,
	.param .u64 .ptr .align 1 _Z14EPRI_3D_kernelPdS_S_S_S_ddddddd_param_3,
	.param .u64 .ptr .align 1 _Z14EPRI_3D_kernelPdS_S_S_S_ddddddd_param_4,
	.param .f64 _Z14EPRI_3D_kernelPdS_S_S_S_ddddddd_param_5,
	.param .f64 _Z14EPRI_3D_kernelPdS_S_S_S_ddddddd_param_6,
	.param .f64 _Z14EPRI_3D_kernelPdS_S_S_S_ddddddd_param_7,
	.param .f64 _Z14EPRI_3D_kernelPdS_S_S_S_ddddddd_param_8,
	.param .f64 _Z14EPRI_3D_kernelPdS_S_S_S_ddddddd_param_9,
	.param .f64 _Z14EPRI_3D_kernelPdS_S_S_S_ddddddd_param_10,
	.param .f64 _Z14EPRI_3D_kernelPdS_S_S_S_ddddddd_param_11
)
{
	.reg .pred 	%p<10>;
	.reg .b32 	%r<23>;
	.reg .b64 	%rd<28>;
	.reg .b64 	%fd<75>;

	ld.param.u64 	%rd7, [_Z14EPRI_3D_kernelPdS_S_S_S_ddddddd_param_1];
	ld.param.u64 	%rd8, [_Z14EPRI_3D_kernelPdS_S_S_S_ddddddd_param_2];
	ld.param.u64 	%rd9, [_Z14EPRI_3D_kernelPdS_S_S_S_ddddddd_param_3];
	ld.param.u64 	%rd10, [_Z14EPRI_3D_kernelPdS_S_S_S_ddddddd_param_4];
	ld.param.f64 	%fd15, [_Z14EPRI_3D_kernelPdS_S_S_S_ddddddd_param_5];
	ld.param.f64 	%fd10, [_Z14EPRI_3D_kernelPdS_S_S_S_ddddddd_param_6];
	ld.param.f64 	%fd11, [_Z14EPRI_3D_kernelPdS_S_S_S_ddddddd_param_7];
	ld.param.f64 	%fd12, [_Z14EPRI_3D_kernelPdS_S_S_S_ddddddd_param_8];
	ld.param.f64 	%fd13, [_Z14EPRI_3D_kernelPdS_S_S_S_ddddddd_param_9];
	ld.param.f64 	%fd16, [_Z14EPRI_3D_kernelPdS_S_S_S_ddddddd_param_10];
	cvta.to.global.u64 	%rd1, %rd7;
	cvta.to.global.u64 	%rd2, %rd10;
	cvta.to.global.u64 	%rd3, %rd9;
	cvta.to.global.u64 	%rd4, %rd8;
	cvt.rzi.s32.f64 	%r7, %fd16;
	cvt.rn.f64.s32 	%fd17, %r7;
	mov.u32 	%r1, %tid.x;
	mov.u32 	%r2, %ctaid.x;
	add.f64 	%fd18, %fd17, 0dBFF0000000000000;
	cvt.rzi.s32.f64 	%r8, %fd18;
	add.s32 	%r9, %r1, 1;
	cvt.rn.f64.u32 	%fd19, %r9;
	mul.f64 	%fd20, %fd10, 0d3FE0000000000000;
	sub.f64 	%fd21, %fd19, %fd20;
	mul.f64 	%fd22, %fd15, %fd21;
	div.rn.f64 	%fd1, %fd22, %fd10;
	add.s32 	%r10, %r2, 1;
	cvt.rn.f64.u32 	%fd23, %r10;
	sub.f64 	%fd24, %fd23, %fd20;
	mul.f64 	%fd25, %fd15, %fd24;
	div.rn.f64 	%fd2, %fd25, %fd10;
	add.s32 	%r11, %r8, 1;
	cvt.rn.f64.s32 	%fd26, %r11;
	sub.f64 	%fd27, %fd26, %fd20;
	mul.f64 	%fd28, %fd15, %fd27;
	div.rn.f64 	%fd3, %fd28, %fd10;
	setp.ltu.f64 	%p1, %fd12, 0d3FF0000000000000;
	@%p1 bra 	$L__BB0_8;
	ld.param.f64 	%fd74, [_Z14EPRI_3D_kernelPdS_S_S_S_ddddddd_param_11];
	ld.param.u64 	%rd27, [_Z14EPRI_3D_kernelPdS_S_S_S_ddddddd_param_0];
	cvta.to.global.u64 	%rd11, %rd27;
	cvt.rzi.s32.f64 	%r3, %fd74;
	div.rn.f64 	%fd4, %fd11, %fd13;
	mul.f64 	%fd5, %fd13, 0d3FE0000000000000;
	add.f64 	%fd6, %fd13, 0dBFF0000000000000;
	cvt.rn.f64.u32 	%fd29, %r2;
	cvt.rn.f64.u32 	%fd30, %r1;
	fma.rn.f64 	%fd31, %fd10, %fd29, %fd30;
	cvt.rzi.s32.f64 	%r13, %fd31;
	mul.wide.s32 	%rd12, %r13, 8;
	add.s64 	%rd5, %rd11, %rd12;
	mov.b32 	%r22, 1;
$L__BB0_2:
	setp.ne.s32 	%p2, %r3, 0;
	@%p2 bra 	$L__BB0_5;
	mul.wide.u32 	%rd21, %r22, 8;
	add.s64 	%rd22, %rd4, %rd21;
	ld.global.f64 	%fd57, [%rd22+-8];
	add.s64 	%rd23, %rd3, %rd21;
	ld.global.f64 	%fd58, [%rd23+-8];
	mul.f64 	%fd59, %fd2, %fd58;
	fma.rn.f64 	%fd60, %fd1, %fd57, %fd59;
	add.s64 	%rd24, %rd2, %rd21;
	ld.global.f64 	%fd61, [%rd24+-8];
	fma.rn.f64 	%fd62, %fd3, %fd61, %fd60;
	div.rn.f64 	%fd63, %fd62, %fd4;
	mov.f64 	%fd64, 0d3FE0000000000000;
	copysign.f64 	%fd65, %fd63, %fd64;
	add.rz.f64 	%fd66, %fd63, %fd65;
	cvt.rzi.f64.f64 	%fd67, %fd66;
	add.f64 	%fd7, %fd5, %fd67;
	setp.ltu.f64 	%p6, %fd7, 0d0000000000000000;
	setp.gtu.f64 	%p7, %fd7, %fd6;
	or.pred  	%p8, %p6, %p7;
	@%p8 bra 	$L__BB0_7;
	add.s32 	%r20, %r22, -1;
	cvt.rn.f64.s32 	%fd68, %r20;
	fma.rn.f64 	%fd69, %fd13, %fd68, %fd7;
	cvt.rzi.s32.f64 	%r21, %fd69;
	mul.wide.s32 	%rd25, %r21, 8;
	add.s64 	%rd26, %rd1, %rd25;
	ld.global.f64 	%fd70, [%rd26];
	ld.global.f64 	%fd71, [%rd5];
	add.f64 	%fd72, %fd70, %fd71;
	st.global.f64 	[%rd5], %fd72;
	bra.uni 	$L__BB0_7;
$L__BB0_5:
	mul.wide.u32 	%rd13, %r22, 8;
	add.s64 	%rd14, %rd4, %rd13;
	ld.global.f64 	%fd32, [%rd14+-8];
	add.s64 	%rd15, %rd3, %rd13;
	ld.global.f64 	%fd33, [%rd15+-8];
	mul.f64 	%fd34, %fd2, %fd33;
	fma.rn.f64 	%fd35, %fd1, %fd32, %fd34;
	add.s64 	%rd16, %rd2, %rd13;
	ld.global.f64 	%fd36, [%rd16+-8];
	fma.rn.f64 	%fd37, %fd3, %fd36, %fd35;
	div.rn.f64 	%fd38, %fd37, %fd4;
	cvt.rmi.f64.f64 	%fd39, %fd38;
	cvt.rzi.s32.f64 	%r14, %fd39;
	cvt.rpi.f64.f64 	%fd40, %fd38;
	cvt.rzi.s32.f64 	%r15, %fd40;
	add.f64 	%fd8, %fd5, %fd38;
	cvt.rn.f64.s32 	%fd41, %r14;
	add.f64 	%fd42, %fd5, %fd41;
	cvt.rzi.s32.f64 	%r5, %fd42;
	cvt.rn.f64.s32 	%fd43, %r15;
	add.f64 	%fd44, %fd5, %fd43;
	cvt.rzi.s32.f64 	%r16, %fd44;
	setp.lt.s32 	%p3, %r5, 0;
	cvt.rn.f64.s32 	%fd45, %r16;
	setp.ltu.f64 	%p4, %fd6, %fd45;
	or.pred  	%p5, %p3, %p4;
	@%p5 bra 	$L__BB0_7;
	add.s32 	%r17, %r22, -1;
	cvt.rn.f64.s32 	%fd46, %r17;
	cvt.rn.f64.u32 	%fd47, %r5;
	fma.rn.f64 	%fd48, %fd13, %fd46, %fd47;
	cvt.rzi.s32.f64 	%r18, %fd48;
	mul.wide.s32 	%rd17, %r18, 8;
	add.s64 	%rd18, %rd1, %rd17;
	ld.global.f64 	%fd49, [%rd18];
	fma.rn.f64 	%fd50, %fd13, %fd46, %fd45;
	cvt.rzi.s32.f64 	%r19, %fd50;
	mul.wide.s32 	%rd19, %r19, 8;
	add.s64 	%rd20, %rd1, %rd19;
	ld.global.f64 	%fd51, [%rd20];
	sub.f64 	%fd52, %fd51, %fd49;
	sub.f64 	%fd53, %fd8, %fd47;
	fma.rn.f64 	%fd54, %fd53, %fd52, %fd49;
	ld.global.f64 	%fd55, [%rd5];
	add.f64 	%fd56, %fd55, %fd54;
	st.global.f64 	[%rd5], %fd56;
$L__BB0_7:
	add.s32 	%r22, %r22, 1;
	cvt.rn.f64.u32 	%fd73, %r22;
	setp.ge.f64 	%p9, %fd12, %fd73;
	@%p9 bra 	$L__BB0_2;
$L__BB0_8:
	ret;

}


// ===== COMPILED SASS (sm_100) =====

	.target	sm_100

	.elftype	@"ET_EXEC"


//--------------------- .note.nv.tkinfo           --------------------------
	.section	.note.nv.tkinfo,"",@"SHT_NOTE"
	.sectionflags	@"SHF_NOTE_NV_TKINFO"
	.tkinfo
        /*0018*/ 	.word	0x00000002
        /*0030*/ 	.string	""
        /*0030*/ 	.string	"ptxas"
        /*0030*/ 	.string	"Cuda compilation tools, release 13.0, V13.0.88"
        /*0030*/ 	.string	"Build cuda_13.0.r13.0/compiler.36424714_0"
        /*0030*/ 	.string	"-arch sm_100 -m 64 "



//--------------------- .note.nv.cuinfo           --------------------------
	.section	.note.nv.cuinfo,"",@"SHT_NOTE"
	.sectionflags	@"SHF_NOTE_NV_CUINFO"
        /*0018*/ 	.short	0x0002
        /*001a*/ 	.short	0x0064
        /*001c*/ 	.short	0x0082
	.zero		2


//--------------------- .nv.info                  --------------------------
	.section	.nv.info,"",@"SHT_CUDA_INFO"
	.align	4


	//----- nvinfo : EIATTR_REGCOUNT
	.align		4
        /*0000*/ 	.byte	0x04, 0x2f
        /*0002*/ 	.short	(.L_1 - .L_0)
	.align		4
.L_0:
        /*0004*/ 	.word	index@(_Z14EPRI_3D_kernelPdS_S_S_S_ddddddd)
        /*0008*/ 	.word	0x00000025


	//----- nvinfo : EIATTR_FRAME_SIZE
	.align		4
.L_1:
        /*000c*/ 	.byte	0x04, 0x11
        /*000e*/ 	.short	(.L_3 - .L_2)
	.align		4
.L_2:
        /*0010*/ 	.word	index@($__internal_0_$__cuda_sm20_div_rn_f64_full)
        /*0014*/ 	.word	0x00000000


	//----- nvinfo : EIATTR_FRAME_SIZE
	.align		4
.L_3:
        /*0018*/ 	.byte	0x04, 0x11
        /*001a*/ 	.short	(.L_5 - .L_4)
	.align		4
.L_4:
        /*001c*/ 	.word	index@(_Z14EPRI_3D_kernelPdS_S_S_S_ddddddd)
        /*0020*/ 	.word	0x00000000


	//----- nvinfo : EIATTR_MIN_STACK_SIZE
	.align		4
.L_5:
        /*0024*/ 	.byte	0x04, 0x12
        /*0026*/ 	.short	(.L_7 - .L_6)
	.align		4
.L_6:
        /*0028*/ 	.word	index@(_Z14EPRI_3D_kernelPdS_S_S_S_ddddddd)
        /*002c*/ 	.word	0x00000000
.L_7:


//--------------------- .nv.compat                --------------------------
	.section	.nv.compat,"",@"SHT_CUDA_COMPAT_INFO"
	.align	4
        /*0000*/ 	.byte	0x02, 0x09, 0x00, 0x00, 0x02, 0x02, 0x01, 0x00, 0x02, 0x05, 0x05, 0x00, 0x03, 0x07, 0x01, 0x01
        /*0010*/ 	.byte	0x02, 0x03, 0x00, 0x00, 0x02, 0x06, 0x01, 0x00, 0x04, 0x0b, 0x08, 0x00, 0x01, 0x00, 0x00, 0x00
        /*0020*/ 	.byte	0x00, 0x00, 0x00, 0x00


//--------------------- .nv.info._Z14EPRI_3D_kernelPdS_S_S_S_ddddddd --------------------------
	.section	.nv.info._Z14EPRI_3D_kernelPdS_S_S_S_ddddddd,"",@"SHT_CUDA_INFO"
	.sectionflags	@""
	.align	4


	//----- nvinfo : EIATTR_CUDA_API_VERSION
	.align		4
        /*0000*/ 	.byte	0x04, 0x37
        /*0002*/ 	.short	(.L_9 - .L_8)
.L_8:
        /*0004*/ 	.word	0x00000082


	//----- nvinfo : EIATTR_KPARAM_INFO
	.align		4
.L_9:
        /*0008*/ 	.byte	0x04, 0x17
        /*000a*/ 	.short	(.L_11 - .L_10)
.L_10:
        /*000c*/ 	.word	0x00000000
        /*0010*/ 	.short	0x000b
        /*0012*/ 	.short	0x0058
        /*0014*/ 	.byte	0x00, 0xf0, 0x21, 0x00


	//----- nvinfo : EIATTR_KPARAM_INFO
	.align		4
.L_11:
        /*0018*/ 	.byte	0x04, 0x17
        /*001a*/ 	.short	(.L_13 - .L_12)
.L_12:
        /*001c*/ 	.word	0x00000000
        /*0020*/ 	.short	0x000a
        /*0022*/ 	.short	0x0050
        /*0024*/ 	.byte	0x00, 0xf0, 0x21, 0x00


	//----- nvinfo : EIATTR_KPARAM_INFO
	.align		4
.L_13:
        /*0028*/ 	.byte	0x04, 0x17
        /*002a*/ 	.short	(.L_15 - .L_14)
.L_14:
        /*002c*/ 	.word	0x00000000
        /*0030*/ 	.short	0x0009
        /*0032*/ 	.short	0x0048
        /*0034*/ 	.byte	0x00, 0xf0, 0x21, 0x00


	//----- nvinfo : EIATTR_KPARAM_INFO
	.align		4
.L_15:
        /*0038*/ 	.byte	0x04, 0x17
        /*003a*/ 	.short	(.L_17 - .L_16)
.L_16:
        /*003c*/ 	.word	0x00000000
        /*0040*/ 	.short	0x0008
        /*0042*/ 	.short	0x0040
        /*0044*/ 	.byte	0x00, 0xf0, 0x21, 0x00


	//----- nvinfo : EIATTR_KPARAM_INFO
	.align		4
.L_17:
        /*0048*/ 	.byte	0x04, 0x17
        /*004a*/ 	.short	(.L_19 - .L_18)
.L_18:
        /*004c*/ 	.word	0x00000000
        /*0050*/ 	.short	0x0007
        /*0052*/ 	.short	0x0038
        /*0054*/ 	.byte	0x00, 0xf0, 0x21, 0x00


	//----- nvinfo : EIATTR_KPARAM_INFO
	.align		4
.L_19:
        /*0058*/ 	.byte	0x04, 0x17
        /*005a*/ 	.short	(.L_21 - .L_20)
.L_20:
        /*005c*/ 	.word	0x00000000
        /*0060*/ 	.short	0x0006
        /*0062*/ 	.short	0x0030
        /*0064*/ 	.byte	0x00, 0xf0, 0x21, 0x00


	//----- nvinfo : EIATTR_KPARAM_INFO
	.align		4
.L_21:
        /*0068*/ 	.byte	0x04, 0x17
        /*006a*/ 	.short	(.L_23 - .L_22)
.L_22:
        /*006c*/ 	.word	0x00000000
        /*0070*/ 	.short	0x0005
        /*0072*/ 	.short	0x0028
        /*0074*/ 	.byte	0x00, 0xf0, 0x21, 0x00


	//----- nvinfo : EIATTR_KPARAM_INFO
	.align		4
.L_23:
        /*0078*/ 	.byte	0x04, 0x17
        /*007a*/ 	.short	(.L_25 - .L_24)
.L_24:
        /*007c*/ 	.word	0x00000000
        /*0080*/ 	.short	0x0004
        /*0082*/ 	.short	0x0020
        /*0084*/ 	.byte	0x00, 0xf5, 0x21, 0x00


	//----- nvinfo : EIATTR_KPARAM_INFO
	.align		4
.L_25:
        /*0088*/ 	.byte	0x04, 0x17
        /*008a*/ 	.short	(.L_27 - .L_26)
.L_26:
        /*008c*/ 	.word	0x00000000
        /*0090*/ 	.short	0x0003
        /*0092*/ 	.short	0x0018
        /*0094*/ 	.byte	0x00, 0xf5, 0x21, 0x00


	//----- nvinfo : EIATTR_KPARAM_INFO
	.align		4
.L_27:
        /*0098*/ 	.byte	0x04, 0x17
        /*009a*/ 	.short	(.L_29 - .L_28)
.L_28:
        /*009c*/ 	.word	0x00000000
        /*00a0*/ 	.short	0x0002
        /*00a2*/ 	.short	0x0010
        /*00a4*/ 	.byte	0x00, 0xf5, 0x21, 0x00


	//----- nvinfo : EIATTR_KPARAM_INFO
	.align		4
.L_29:
        /*00a8*/ 	.byte	0x04, 0x17
        /*00aa*/ 	.short	(.L_31 - .L_30)
.L_30:
        /*00ac*/ 	.word	0x00000000
        /*00b0*/ 	.short	0x0001
        /*00b2*/ 	.short	0x0008
        /*00b4*/ 	.byte	0x00, 0xf5, 0x21, 0x00


	//----- nvinfo : EIATTR_KPARAM_INFO
	.align		4
.L_31:
        /*00b8*/ 	.byte	0x04, 0x17
        /*00ba*/ 	.short	(.L_33 - .L_32)
.L_32:
        /*00bc*/ 	.word	0x00000000
        /*00c0*/ 	.short	0x0000
        /*00c2*/ 	.short	0x0000
        /*00c4*/ 	.byte	0x00, 0xf5, 0x21, 0x00


	//----- nvinfo : EIATTR_SPARSE_MMA_MASK
	.align		4
.L_33:
        /*00c8*/ 	.byte	0x03, 0x50
        /*00ca*/ 	.short	0x0000


	//----- nvinfo : EIATTR_MAXREG_COUNT
	.align		4
        /*00cc*/ 	.byte	0x03, 0x1b
        /*00ce*/ 	.short	0x00ff


	//----- nvinfo : EIATTR_MERCURY_ISA_VERSION
	.align		4
        /*00d0*/ 	.byte	0x03, 0x5f
        /*00d2*/ 	.short	0x0101


	//----- nvinfo : EIATTR_VRC_CTA_INIT_COUNT
	.align		4
        /*00d4*/ 	.byte	0x02, 0x4a
	.zero		1
	.zero		1


	//----- nvinfo : EIATTR_EXIT_INSTR_OFFSETS
	.align		4
        /*00d8*/ 	.byte	0x04, 0x1c
        /*00da*/ 	.short	(.L_35 - .L_34)


	//   ....[0]....
.L_34:
        /*00dc*/ 	.word	0x00000600


	//   ....[1]....
        /*00e0*/ 	.word	0x00001090


	//----- nvinfo : EIATTR_CRS_STACK_SIZE
	.align		4
.L_35:
        /*00e4*/ 	.byte	0x04, 0x1e
        /*00e6*/ 	.short	(.L_37 - .L_36)
.L_36:
        /*00e8*/ 	.word	0x00000000


	//----- nvinfo : EIATTR_CBANK_PARAM_SIZE
	.align		4
.L_37:
        /*00ec*/ 	.byte	0x03, 0x19
        /*00ee*/ 	.short	0x0060


	//----- nvinfo : EIATTR_PARAM_CBANK
	.align		4
        /*00f0*/ 	.byte	0x04, 0x0a
        /*00f2*/ 	.short	(.L_39 - .L_38)
	.align		4
.L_38:
        /*00f4*/ 	.word	index@(.nv.constant0._Z14EPRI_3D_kernelPdS_S_S_S_ddddddd)
        /*00f8*/ 	.short	0x0380
        /*00fa*/ 	.short	0x0060


	//----- nvinfo : EIATTR_SW_WAR
	.align		4
.L_39:
        /*00fc*/ 	.byte	0x04, 0x36
        /*00fe*/ 	.short	(.L_41 - .L_40)
.L_40:
        /*0100*/ 	.word	0x00000008
.L_41:


//--------------------- .nv.callgraph             --------------------------
	.section	.nv.callgraph,"",@"SHT_CUDA_CALLGRAPH"
	.align	4
	.sectionentsize	8
	.align		4
        /*0000*/ 	.word	0x00000000
	.align		4
        /*0004*/ 	.word	0xffffffff
	.align		4
        /*0008*/ 	.word	0x00000000
	.align		4
        /*000c*/ 	.word	0xfffffffe
	.align		4
        /*0010*/ 	.word	0x00000000
	.align		4
        /*0014*/ 	.word	0xfffffffd
	.align		4
        /*0018*/ 	.word	0x00000000
	.align		4
        /*001c*/ 	.word	0xfffffffc


//--------------------- .text._Z14EPRI_3D_kernelPdS_S_S_S_ddddddd --------------------------
	.section	.text._Z14EPRI_3D_kernelPdS_S_S_S_ddddddd,"ax",@progbits
	.align	128
        .global         _Z14EPRI_3D_kernelPdS_S_S_S_ddddddd
        .type           _Z14EPRI_3D_kernelPdS_S_S_S_ddddddd,@function
        .size           _Z14EPRI_3D_kernelPdS_S_S_S_ddddddd,(.L_x_19 - _Z14EPRI_3D_kernelPdS_S_S_S_ddddddd)
        .other          _Z14EPRI_3D_kernelPdS_S_S_S_ddddddd,@"STO_CUDA_ENTRY STV_DEFAULT"
_Z14EPRI_3D_kernelPdS_S_S_S_ddddddd:
.text._Z14EPRI_3D_kernelPdS_S_S_S_ddddddd:
[----:B------:R-:W-:Y:S01]  /*0000*/  LDC R1, c[0x0][0x37c] ;  /* 0x0000df00ff017b82 */ /* 0x000fe20000000800 */
[----:B------:R-:W0:Y:S01]  /*0010*/  LDCU UR6, c[0x0][0x3b4] ;  /* 0x00007680ff0677ac */ /* 0x000e220008000800 */
[----:B------:R-:W1:Y:S06]  /*0020*/  S2R R10, SR_TID.X ;  /* 0x00000000000a7919 */ /* 0x000e6c0000002100 */
[----:B------:R-:W2:Y:S01]  /*0030*/  LDC.64 R8, c[0x0][0x3b0] ;  /* 0x0000ec00ff087b82 */ /* 0x000ea20000000a00 */
[----:B------:R-:W-:Y:S01]  /*0040*/  IMAD.MOV.U32 R4, RZ, RZ, 0x1 ;  /* 0x00000001ff047424 */ /* 0x000fe200078e00ff */
[----:B------:R-:W3:Y:S01]  /*0050*/  LDCU.64 UR4, c[0x0][0x3a8] ;  /* 0x00007500ff0477ac */ /* 0x000ee20008000a00 */
[----:B------:R-:W-:Y:S01]  /*0060*/  BSSY.RECONVERGENT B0, `(.L_x_0) ;  /* 0x000001a000007945 */ /* 0x000fe20003800200 */
[----:B0-----:R-:W2:Y:S01]  /*0070*/  MUFU.RCP64H R5, UR6 ;  /* 0x0000000600057d08 */ /* 0x001ea20008001800 */
[----:B-1----:R-:W-:-:S02]  /*0080*/  VIADD R0, R10, 0x1 ;  /* 0x000000010a007836 */ /* 0x002fc40000000000 */
[----:B--2---:R-:W-:-:S05]  /*0090*/  DFMA R6, R4, -R8, 1 ;  /* 0x3ff000000406742b */ /* 0x004fca0000000808 */
[----:B------:R-:W0:Y:S03]  /*00a0*/  I2F.F64.U32 R2, R0 ;  /* 0x0000000000027312 */ /* 0x000e260000201800 */
[----:B------:R-:W-:-:S08]  /*00b0*/  DFMA R6, R6, R6, R6 ;  /* 0x000000060606722b */ /* 0x000fd00000000006 */
[----:B------:R-:W-:Y:S02]  /*00c0*/  DFMA R6, R4, R6, R4 ;  /* 0x000000060406722b */ /* 0x000fe40000000004 */
[----:B0-----:R-:W-:-:S06]  /*00d0*/  DFMA R2, R8, -0.5, R2 ;  /* 0xbfe000000802782b */ /* 0x001fcc0000000002 */
[----:B------:R-:W-:Y:S02]  /*00e0*/  DFMA R4, R6, -R8, 1 ;  /* 0x3ff000000604742b */ /* 0x000fe40000000808 */
[----:B---3--:R-:W-:Y:S01]  /*00f0*/  DMUL R18, R2, UR4 ;  /* 0x0000000402127c28 */ /* 0x008fe20008000000 */
[----:B------:R-:W0:Y:S05]  /*0100*/  S2UR UR5, SR_CTAID.X ;  /* 0x00000000000579c3 */ /* 0x000e2a0000002500 */
[----:B------:R-:W-:-:S04]  /*0110*/  DFMA R4, R6, R4, R6 ;  /* 0x000000040604722b */ /* 0x000fc80000000006 */
[----:B------:R-:W-:-:S04]  /*0120*/  FSETP.GEU.AND P1, PT, |R19|, 6.5827683646048100446e-37, PT ;  /* 0x036000001300780b */ /* 0x000fc80003f2e200 */
[----:B------:R-:W-:-:S08]  /*0130*/  DMUL R2, R18, R4 ;  /* 0x0000000412027228 */ /* 0x000fd00000000000 */
[----:B------:R-:W-:-:S08]  /*0140*/  DFMA R6, R2, -R8, R18 ;  /* 0x800000080206722b */ /* 0x000fd00000000012 */
[----:B------:R-:W-:-:S10]  /*0150*/  DFMA R2, R4, R6, R2 ;  /* 0x000000060402722b */ /* 0x000fd40000000002 */
[----:B------:R-:W-:-:S05]  /*0160*/  FFMA R0, RZ, UR6, R3 ;  /* 0x00000006ff007c23 */ /* 0x000fca0008000003 */
[----:B------:R-:W-:-:S13]  /*0170*/  FSETP.GT.AND P0, PT, |R0|, 1.469367938527859385e-39, PT ;  /* 0x001000000000780b */ /* 0x000fda0003f04200 */
[----:B0-----:R-:W-:Y:S05]  /*0180*/  @P0 BRA P1, `(.L_x_1) ;  /* 0x00000000001c0947 */ /* 0x001fea0000800000 */
[----:B------:R-:W0:Y:S01]  /*0190*/  LDCU.64 UR6, c[0x0][0x3b0] ;  /* 0x00007600ff0677ac */ /* 0x000e220008000a00 */
[----:B------:R-:W-:Y:S01]  /*01a0*/  MOV R26, 0x1e0 ;  /* 0x000001e0001a7802 */ /* 0x000fe20000000f00 */
[----:B0-----:R-:W-:Y:S02]  /*01b0*/  IMAD.U32 R16, RZ, RZ, UR6 ;  /* 0x00000006ff107e24 */ /* 0x001fe4000f8e00ff */
[----:B------:R-:W-:-:S07]  /*01c0*/  IMAD.U32 R17, RZ, RZ, UR7 ;  /* 0x00000007ff117e24 */ /* 0x000fce000f8e00ff */
[----:B------:R-:W-:Y:S05]  /*01d0*/  CALL.REL.NOINC `($__internal_0_$__cuda_sm20_div_rn_f64_full) ;  /* 0x0000000c00b07944 */ /* 0x000fea0003c00000 */
[----:B------:R-:W-:Y:S02]  /*01e0*/  IMAD.MOV.U32 R2, RZ, RZ, R14 ;  /* 0x000000ffff027224 */ /* 0x000fe400078e000e */
[----:B------:R-:W-:-:S07]  /*01f0*/  IMAD.MOV.U32 R3, RZ, RZ, R15 ;  /* 0x000000ffff037224 */ /* 0x000fce00078e000f */
.L_x_1:
[----:B------:R-:W-:Y:S05]  /*0200*/  BSYNC.RECONVERGENT B0 ;  /* 0x0000000000007941 */ /* 0x000fea0003800200 */
.L_x_0:
[----:B------:R-:W0:Y:S01]  /*0210*/  LDCU UR10, c[0x0][0x3b4] ;  /* 0x00007680ff0a77ac */ /* 0x000e220008000800 */
[----:B------:R-:W1:Y:S01]  /*0220*/  LDC.64 R6, c[0x0][0x3b0] ;  /* 0x0000ec00ff067b82 */ /* 0x000e620000000a00 */
[----:B------:R-:W-:Y:S01]  /*0230*/  MOV R8, 0x1 ;  /* 0x0000000100087802 */ /* 0x000fe20000000f00 */
[----:B------:R-:W-:Y:S01]  /*0240*/  UIADD3 UR4, UPT, UPT, UR5, 0x1, URZ ;  /* 0x0000000105047890 */ /* 0x000fe2000fffe0ff */
[----:B------:R-:W2:Y:S01]  /*0250*/  LDCU.64 UR8, c[0x0][0x3a8] ;  /* 0x00007500ff0877ac */ /* 0x000ea20008000a00 */
[----:B------:R-:W3:Y:S07]  /*0260*/  LDCU.64 UR6, c[0x0][0x3d0] ;  /* 0x00007a00ff0677ac */ /* 0x000eee0008000a00 */
[----:B------:R-:W1:Y:S08]  /*0270*/  I2F.F64.U32 R4, UR4 ;  /* 0x0000000400047d12 */ /* 0x000e700008201800 */
[----:B0-----:R-:W0:Y:S01]  /*0280*/  MUFU.RCP64H R9, UR10 ;  /* 0x0000000a00097d08 */ /* 0x001e220008001800 */
[----:B-1----:R-:W-:-:S07]  /*0290*/  DFMA R4, R6, -0.5, R4 ;  /* 0xbfe000000604782b */ /* 0x002fce0000000004 */
[----:B---3--:R-:W1:Y:S01]  /*02a0*/  F2I.F64.TRUNC R11, UR6 ;  /* 0x00000006000b7d11 */ /* 0x008e62000830d100 */
[----:B--2---:R-:W-:Y:S02]  /*02b0*/  DMUL R18, R4, UR8 ;  /* 0x0000000804127c28 */ /* 0x004fe40008000000 */
[----:B0-----:R-:W-:-:S08]  /*02c0*/  DFMA R12, R8, -R6, 1 ;  /* 0x3ff00000080c742b */ /* 0x001fd00000000806 */
[----:B------:R-:W-:Y:S01]  /*02d0*/  DFMA R12, R12, R12, R12 ;  /* 0x0000000c0c0c722b */ /* 0x000fe2000000000c */
[----:B------:R-:W-:-:S07]  /*02e0*/  FSETP.GEU.AND P1, PT, |R19|, 6.5827683646048100446e-37, PT ;  /* 0x036000001300780b */ /* 0x000fce0003f2e200 */
[----:B------:R-:W-:-:S08]  /*02f0*/  DFMA R12, R8, R12, R8 ;  /* 0x0000000c080c722b */ /* 0x000fd00000000008 */
[----:B------:R-:W-:-:S08]  /*0300*/  DFMA R8, R12, -R6, 1 ;  /* 0x3ff000000c08742b */ /* 0x000fd00000000806 */
[----:B------:R-:W-:Y:S02]  /*0310*/  DFMA R12, R12, R8, R12 ;  /* 0x000000080c0c722b */ /* 0x000fe4000000000c */
[----:B-1----:R-:W0:Y:S06]  /*0320*/  I2F.F64 R8, R11 ;  /* 0x0000000b00087312 */ /* 0x002e2c0000201c00 */
[----:B------:R-:W-:-:S08]  /*0330*/  DMUL R4, R12, R18 ;  /* 0x000000120c047228 */ /* 0x000fd00000000000 */
[----:B------:R-:W-:-:S08]  /*0340*/  DFMA R6, R4, -R6, R18 ;  /* 0x800000060406722b */ /* 0x000fd00000000012 */
[----:B------:R-:W-:Y:S02]  /*0350*/  DFMA R4, R12, R6, R4 ;  /* 0x000000060c04722b */ /* 0x000fe40000000004 */
[----:B0-----:R-:W-:-:S08]  /*0360*/  DADD R6, R8, -1 ;  /* 0xbff0000008067429 */ /* 0x001fd00000000000 */
[----:B------:R-:W-:Y:S02]  /*0370*/  FFMA R0, RZ, UR10, R5 ;  /* 0x0000000aff007c23 */ /* 0x000fe40008000005 */
[----:B------:R0:W1:Y:S03]  /*0380*/  F2I.F64.TRUNC R6, R6 ;  /* 0x0000000600067311 */ /* 0x000066000030d100 */
[----:B------:R-:W-:-:S13]  /*0390*/  FSETP.GT.AND P0, PT, |R0|, 1.469367938527859385e-39, PT ;  /* 0x001000000000780b */ /* 0x000fda0003f04200 */
[----:B01----:R-:W-:Y:S05]  /*03a0*/  @P0 BRA P1, `(.L_x_2) ;  /* 0x00000000001c0947 */ /* 0x003fea0000800000 */
[----:B------:R-:W0:Y:S01]  /*03b0*/  LDCU.64 UR6, c[0x0][0x3b0] ;  /* 0x00007600ff0677ac */ /* 0x000e220008000a00 */
[----:B------:R-:W-:Y:S01]  /*03c0*/  MOV R26, 0x400 ;  /* 0x00000400001a7802 */ /* 0x000fe20000000f00 */
[----:B0-----:R-:W-:Y:S02]  /*03d0*/  IMAD.U32 R16, RZ, RZ, UR6 ;  /* 0x00000006ff107e24 */ /* 0x001fe4000f8e00ff */
[----:B------:R-:W-:-:S07]  /*03e0*/  IMAD.U32 R17, RZ, RZ, UR7 ;  /* 0x00000007ff117e24 */ /* 0x000fce000f8e00ff */
[----:B------:R-:W-:Y:S05]  /*03f0*/  CALL.REL.NOINC `($__internal_0_$__cuda_sm20_div_rn_f64_full) ;  /* 0x0000000c00287944 */ /* 0x000fea0003c00000 */
[----:B------:R-:W-:Y:S02]  /*0400*/  IMAD.MOV.U32 R4, RZ, RZ, R14 ;  /* 0x000000ffff047224 */ /* 0x000fe400078e000e */
[----:B------:R-:W-:-:S07]  /*0410*/  IMAD.MOV.U32 R5, RZ, RZ, R15 ;  /* 0x000000ffff057224 */ /* 0x000fce00078e000f */
.L_x_2:
[----:B------:R-:W0:Y:S01]  /*0420*/  LDCU UR4, c[0x0][0x3b4] ;  /* 0x00007680ff0477ac */ /* 0x000e220008000800 */
[----:B------:R-:W1:Y:S01]  /*0430*/  LDC.64 R8, c[0x0][0x3b0] ;  /* 0x0000ec00ff087b82 */ /* 0x000e620000000a00 */
[----:B------:R-:W-:Y:S01]  /*0440*/  IMAD.MOV.U32 R12, RZ, RZ, 0x1 ;  /* 0x00000001ff0c7424 */ /* 0x000fe200078e00ff */
[----:B------:R-:W-:Y:S01]  /*0450*/  IADD3 R0, PT, PT, R6, 0x1, RZ ;  /* 0x0000000106007810 */ /* 0x000fe20007ffe0ff */
[----:B------:R-:W2:Y:S03]  /*0460*/  LDCU.64 UR6, c[0x0][0x3a8] ;  /* 0x00007500ff0677ac */ /* 0x000ea60008000a00 */
[----:B------:R-:W1:Y:S08]  /*0470*/  I2F.F64 R6, R0 ;  /* 0x0000000000067312 */ /* 0x000e700000201c00 */
[----:B0-----:R-:W0:Y:S01]  /*0480*/  MUFU.RCP64H R13, UR4 ;  /* 0x00000004000d7d08 */ /* 0x001e220008001800 */
[----:B-1----:R-:W-:-:S08]  /*0490*/  DFMA R6, R8, -0.5, R6 ;  /* 0xbfe000000806782b */ /* 0x002fd00000000006 */
[----:B--2---:R-:W-:Y:S02]  /*04a0*/  DMUL R18, R6, UR6 ;  /* 0x0000000606127c28 */ /* 0x004fe40008000000 */
[----:B0-----:R-:W-:-:S08]  /*04b0*/  DFMA R14, R12, -R8, 1 ;  /* 0x3ff000000c0e742b */ /* 0x001fd00000000808 */
[----:B------:R-:W-:Y:S01]  /*04c0*/  DFMA R14, R14, R14, R14 ;  /* 0x0000000e0e0e722b */ /* 0x000fe2000000000e */
[----:B------:R-:W-:-:S07]  /*04d0*/  FSETP.GEU.AND P1, PT, |R19|, 6.5827683646048100446e-37, PT ;  /* 0x036000001300780b */ /* 0x000fce0003f2e200 */
[----:B------:R-:W-:-:S08]  /*04e0*/  DFMA R14, R12, R14, R12 ;  /* 0x0000000e0c0e722b */ /* 0x000fd0000000000c */
[----:B------:R-:W-:-:S08]  /*04f0*/  DFMA R12, R14, -R8, 1 ;  /* 0x3ff000000e0c742b */ /* 0x000fd00000000808 */
[----:B------:R-:W-:-:S08]  /*0500*/  DFMA R12, R14, R12, R14 ;  /* 0x0000000c0e0c722b */ /* 0x000fd0000000000e */
[----:B------:R-:W-:-:S08]  /*0510*/  DMUL R6, R12, R18 ;  /* 0x000000120c067228 */ /* 0x000fd00000000000 */
[----:B------:R-:W-:-:S08]  /*0520*/  DFMA R8, R6, -R8, R18 ;  /* 0x800000080608722b */ /* 0x000fd00000000012 */
[----:B------:R-:W-:-:S10]  /*0530*/  DFMA R6, R12, R8, R6 ;  /* 0x000000080c06722b */ /* 0x000fd40000000006 */
[----:B------:R-:W-:-:S05]  /*0540*/  FFMA R0, RZ, UR4, R7 ;  /* 0x00000004ff007c23 */ /* 0x000fca0008000007 */
[----:B------:R-:W-:-:S13]  /*0550*/  FSETP.GT.AND P0, PT, |R0|, 1.469367938527859385e-39, PT ;  /* 0x001000000000780b */ /* 0x000fda0003f04200 */
[----:B------:R-:W-:Y:S05]  /*0560*/  @P0 BRA P1, `(.L_x_3) ;  /* 0x00000000001c0947 */ /* 0x000fea0000800000 */
[----:B------:R-:W0:Y:S01]  /*0570*/  LDCU.64 UR6, c[0x0][0x3b0] ;  /* 0x00007600ff0677ac */ /* 0x000e220008000a00 */
[----:B------:R-:W-:Y:S01]  /*0580*/  MOV R26, 0x5c0 ;  /* 0x000005c0001a7802 */ /* 0x000fe20000000f00 */
[----:B0-----:R-:W-:Y:S02]  /*0590*/  IMAD.U32 R16, RZ, RZ, UR6 ;  /* 0x00000006ff107e24 */ /* 0x001fe4000f8e00ff */
[----:B------:R-:W-:-:S07]  /*05a0*/  IMAD.U32 R17, RZ, RZ, UR7 ;  /* 0x00000007ff117e24 */ /* 0x000fce000f8e00ff */
[----:B------:R-:W-:Y:S05]  /*05b0*/  CALL.REL.NOINC `($__internal_0_$__cuda_sm20_div_rn_f64_full) ;  /* 0x0000000800b87944 */ /* 0x000fea0003c00000 */
[----:B------:R-:W-:Y:S02]  /*05c0*/  IMAD.MOV.U32 R6, RZ, RZ, R14 ;  /* 0x000000ffff067224 */ /* 0x000fe400078e000e */
[----:B------:R-:W-:-:S07]  /*05d0*/  IMAD.MOV.U32 R7, RZ, RZ, R15 ;  /* 0x000000ffff077224 */ /* 0x000fce00078e000f */
.L_x_3:
[----:B------:R-:W0:Y:S02]  /*05e0*/  LDC.64 R8, c[0x0][0x3c0] ;  /* 0x0000f000ff087b82 */ /* 0x000e240000000a00 */
[----:B0-----:R-:W-:-:S14]  /*05f0*/  DSETP.GE.AND P0, PT, R8, 1, PT ;  /* 0x3ff000000800742a */ /* 0x001fdc0003f06000 */
[----:B------:R-:W-:Y:S05]  /*0600*/  @!P0 EXIT ;  /* 0x000000000000894d */ /* 0x000fea0003800000 */
[----:B------:R-:W0:Y:S01]  /*0610*/  LDCU UR4, c[0x0][0x3cc] ;  /* 0x00007980ff0477ac */ /* 0x000e220008000800 */
[----:B------:R-:W1:Y:S01]  /*0620*/  LDC.64 R14, c[0x0][0x3c8] ;  /* 0x0000f200ff0e7b82 */ /* 0x000e620000000a00 */
[----:B------:R-:W-:Y:S01]  /*0630*/  IMAD.MOV.U32 R8, RZ, RZ, 0x1 ;  /* 0x00000001ff087424 */ /* 0x000fe200078e00ff */
[----:B------:R-:W2:Y:S06]  /*0640*/  LDCU.64 UR6, c[0x0][0x3b8] ;  /* 0x00007700ff0677ac */ /* 0x000eac0008000a00 */
[----:B------:R-:W3:Y:S01]  /*0650*/  LDC R11, c[0x0][0x3bc] ;  /* 0x0000ef00ff0b7b82 */ /* 0x000ee20000000800 */
[----:B0-----:R-:W1:Y:S01]  /*0660*/  MUFU.RCP64H R9, UR4 ;  /* 0x0000000400097d08 */ /* 0x001e620008001800 */
[----:B---3--:R-:W-:Y:S01]  /*0670*/  FSETP.GEU.AND P1, PT, |R11|, 6.5827683646048100446e-37, PT ;  /* 0x036000000b00780b */ /* 0x008fe20003f2e200 */
[----:B-1----:R-:W-:-:S08]  /*0680*/  DFMA R12, R8, -R14, 1 ;  /* 0x3ff00000080c742b */ /* 0x002fd0000000080e */
[----:B------:R-:W-:-:S08]  /*0690*/  DFMA R12, R12, R12, R12 ;  /* 0x0000000c0c0c722b */ /* 0x000fd0000000000c */
[----:B------:R-:W-:-:S08]  /*06a0*/  DFMA R12, R8, R12, R8 ;  /* 0x0000000c080c722b */ /* 0x000fd00000000008 */
[----:B------:R-:W-:-:S08]  /*06b0*/  DFMA R8, R12, -R14, 1 ;  /* 0x3ff000000c08742b */ /* 0x000fd0000000080e */
[----:B------:R-:W-:-:S08]  /*06c0*/  DFMA R8, R12, R8, R12 ;  /* 0x000000080c08722b */ /* 0x000fd0000000000c */
[----:B--2---:R-:W-:-:S08]  /*06d0*/  DMUL R12, R8, UR6 ;  /* 0x00000006080c7c28 */ /* 0x004fd00008000000 */
[----:B------:R-:W-:-:S08]  /*06e0*/  DFMA R14, R12, -R14, UR6 ;  /* 0x000000060c0e7e2b */ /* 0x000fd0000800080e */
[----:B------:R-:W-:-:S10]  /*06f0*/  DFMA R8, R8, R14, R12 ;  /* 0x0000000e0808722b */ /* 0x000fd4000000000c */
[----:B------:R-:W-:-:S05]  /*0700*/  FFMA R0, RZ, UR4, R9 ;  /* 0x00000004ff007c23 */ /* 0x000fca0008000009 */
[----:B------:R-:W-:-:S13]  /*0710*/  FSETP.GT.AND P0, PT, |R0|, 1.469367938527859385e-39, PT ;  /* 0x001000000000780b */ /* 0x000fda0003f04200 */
[----:B------:R-:W-:Y:S05]  /*0720*/  @P0 BRA P1, `(.L_x_4) ;  /* 0x0000000000280947 */ /* 0x000fea0000800000 */
[----:B------:R-:W0:Y:S01]  /*0730*/  LDCU.64 UR6, c[0x0][0x3b8] ;  /* 0x00007700ff0677ac */ /* 0x000e220008000a00 */
[----:B------:R-:W-:Y:S01]  /*0740*/  MOV R26, 0x7b0 ;  /* 0x000007b0001a7802 */ /* 0x000fe20000000f00 */
[----:B------:R-:W1:Y:S01]  /*0750*/  LDCU.64 UR8, c[0x0][0x3c8] ;  /* 0x00007900ff0877ac */ /* 0x000e620008000a00 */
[----:B0-----:R-:W-:Y:S01]  /*0760*/  MOV R18, UR6 ;  /* 0x0000000600127c02 */ /* 0x001fe20008000f00 */
[----:B------:R-:W-:Y:S02]  /*0770*/  IMAD.U32 R19, RZ, RZ, UR7 ;  /* 0x00000007ff137e24 */ /* 0x000fe4000f8e00ff */
[----:B-1----:R-:W-:Y:S02]  /*0780*/  IMAD.U32 R16, RZ, RZ, UR8 ;  /* 0x00000008ff107e24 */ /* 0x002fe4000f8e00ff */
[----:B------:R-:W-:-:S07]  /*0790*/  IMAD.U32 R17, RZ, RZ, UR9 ;  /* 0x00000009ff117e24 */ /* 0x000fce000f8e00ff */
[----:B------:R-:W-:Y:S05]  /*07a0*/  CALL.REL.NOINC `($__internal_0_$__cuda_sm20_div_rn_f64_full) ;  /* 0x00000008003c7944 */ /* 0x000fea0003c00000 */
[----:B------:R-:W-:Y:S02]  /*07b0*/  IMAD.MOV.U32 R8, RZ, RZ, R14 ;  /* 0x000000ffff087224 */ /* 0x000fe400078e000e */
[----:B------:R-:W-:-:S07]  /*07c0*/  IMAD.MOV.U32 R9, RZ, RZ, R15 ;  /* 0x000000ffff097224 */ /* 0x000fce00078e000f */
.L_x_4:
[----:B------:R-:W0:Y:S01]  /*07d0*/  LDCU.64 UR8, c[0x0][0x3b0] ;  /* 0x00007600ff0877ac */ /* 0x000e220008000a00 */
[----:B------:R-:W-:Y:S01]  /*07e0*/  I2F.F64.U32 R10, R10 ;  /* 0x0000000a000a7312 */ /* 0x000fe20000201800 */
[----:B------:R-:W1:Y:S01]  /*07f0*/  LDC.64 R18, c[0x0][0x3c8] ;  /* 0x0000f200ff127b82 */ /* 0x000e620000000a00 */
[----:B------:R-:W-:Y:S01]  /*0800*/  MOV R23, 0x1 ;  /* 0x0000000100177802 */ /* 0x000fe20000000f00 */
[----:B------:R-:W2:Y:S05]  /*0810*/  LDCU.64 UR6, c[0x0][0x3d8] ;  /* 0x00007b00ff0677ac */ /* 0x000eaa0008000a00 */
[----:B------:R-:W0:Y:S01]  /*0820*/  I2F.F64.U32 R12, UR5 ;  /* 0x00000005000c7d12 */ /* 0x000e220008201800 */
[----:B------:R-:W3:Y:S01]  /*0830*/  LDC.64 R16, c[0x0][0x380] ;  /* 0x0000e000ff107b82 */ /* 0x000ee20000000a00 */
[----:B------:R-:W4:Y:S06]  /*0840*/  LDCU.64 UR4, c[0x0][0x358] ;  /* 0x00006b00ff0477ac */ /* 0x000f2c0008000a00 */
[----:B--2---:R-:W-:Y:S01]  /*0850*/  F2I.F64.TRUNC R24, UR6 ;  /* 0x0000000600187d11 */ /* 0x004fe2000830d100 */
[----:B0-----:R-:W-:Y:S01]  /*0860*/  DFMA R14, R12, UR8, R10 ;  /* 0x000000080c0e7c2b */ /* 0x001fe2000800000a */
[----:B------:R-:W0:Y:S01]  /*0870*/  LDCU.64 UR8, c[0x0][0x3c0] ;  /* 0x00007800ff0877ac */ /* 0x000e220008000a00 */
[----:B-1----:R-:W-:-:S05]  /*0880*/  DADD R10, R18, -1 ;  /* 0xbff00000120a7429 */ /* 0x002fca0000000000 */
[----:B------:R-:W3:Y:S02]  /*0890*/  F2I.F64.TRUNC R13, R14 ;  /* 0x0000000e000d7311 */ /* 0x000ee4000030d100 */
[----:B0--34-:R-:W-:-:S07]  /*08a0*/  IMAD.WIDE R12, R13, 0x8, R16 ;  /* 0x000000080d0c7825 */ /* 0x019fce00078e0210 */
.L_x_12:
[----:B------:R-:W0:Y:S01]  /*08b0*/  LDC.64 R14, c[0x0][0x3a0] ;  /* 0x0000e800ff0e7b82 */ /* 0x000e220000000a00 */
[----:B------:R-:W-:Y:S01]  /*08c0*/  ISETP.NE.AND P0, PT, R24, RZ, PT ;  /* 0x000000ff1800720c */ /* 0x000fe20003f05270 */
[----:B------:R-:W-:-:S12]  /*08d0*/  BSSY.RECONVERGENT B0, `(.L_x_5) ;  /* 0x0000077000007945 */ /* 0x000fd80003800200 */
[----:B-1----:R-:W-:Y:S05]  /*08e0*/  @P0 BRA `(.L_x_6) ;  /* 0x0000000000d80947 */ /* 0x002fea0003800000 */
[----:B------:R-:W1:Y:S08]  /*08f0*/  LDC.64 R18, c[0x0][0x398] ;  /* 0x0000e600ff127b82 */ /* 0x000e700000000a00 */
[----:B------:R-:W2:Y:S01]  /*0900*/  LDC.64 R16, c[0x0][0x390] ;  /* 0x0000e400ff107b82 */ /* 0x000ea20000000a00 */
[----:B-1----:R-:W-:-:S06]  /*0910*/  IMAD.WIDE.U32 R18, R23, 0x8, R18 ;  /* 0x0000000817127825 */ /* 0x002fcc00078e0012 */
[----:B------:R-:W3:Y:S01]  /*0920*/  LDG.E.64 R18, desc[UR4][R18.64+-0x8] ;  /* 0xfffff80412127981 */ /* 0x000ee2000c1e1b00 */
[----:B--2---:R-:W-:-:S04]  /*0930*/  IMAD.WIDE.U32 R16, R23, 0x8, R16 ;  /* 0x0000000817107825 */ /* 0x004fc800078e0010 */
[----:B0-----:R-:W-:Y:S02]  /*0940*/  IMAD.WIDE.U32 R20, R23, 0x8, R14 ;  /* 0x0000000817147825 */ /* 0x001fe400078e000e */
[----:B------:R-:W2:Y:S04]  /*0950*/  LDG.E.64 R16, desc[UR4][R16.64+-0x8] ;  /* 0xfffff80410107981 */ /* 0x000ea8000c1e1b00 */
[----:B------:R-:W4:Y:S01]  /*0960*/  LDG.E.64 R20, desc[UR4][R20.64+-0x8] ;  /* 0xfffff80414147981 */ /* 0x000f22000c1e1b00 */
[----:B------:R-:W0:Y:S01]  /*0970*/  MUFU.RCP64H R27, R9 ;  /* 0x00000009001b7308 */ /* 0x000e220000001800 */
[----:B------:R-:W-:Y:S01]  /*0980*/  IMAD.MOV.U32 R26, RZ, RZ, 0x1 ;  /* 0x00000001ff1a7424 */ /* 0x000fe200078e00ff */
[----:B------:R-:W-:Y:S05]  /*0990*/  BSSY.RECONVERGENT B1, `(.L_x_7) ;  /* 0x0000016000017945 */ /* 0x000fea0003800200 */
[----:B0-----:R-:W-:-:S08]  /*09a0*/  DFMA R14, R26, -R8, 1 ;  /* 0x3ff000001a0e742b */ /* 0x001fd00000000808 */
[----:B------:R-:W-:-:S08]  /*09b0*/  DFMA R28, R14, R14, R14 ;  /* 0x0000000e0e1c722b */ /* 0x000fd0000000000e */
[----:B------:R-:W-:Y:S02]  /*09c0*/  DFMA R28, R26, R28, R26 ;  /* 0x0000001c1a1c722b */ /* 0x000fe4000000001a */
[----:B---3--:R-:W-:-:S06]  /*09d0*/  DMUL R14, R18, R4 ;  /* 0x00000004120e7228 */ /* 0x008fcc0000000000 */
[----:B------:R-:W-:Y:S02]  /*09e0*/  DFMA R18, R28, -R8, 1 ;  /* 0x3ff000001c12742b */ /* 0x000fe40000000808 */
[----:B--2---:R-:W-:-:S06]  /*09f0*/  DFMA R14, R16, R2, R14 ;  /* 0x00000002100e722b */ /* 0x004fcc000000000e */
[----:B------:R-:W-:Y:S02]  /*0a00*/  DFMA R18, R28, R18, R28 ;  /* 0x000000121c12722b */ /* 0x000fe4000000001c */
[----:B----4-:R-:W-:-:S08]  /*0a10*/  DFMA R26, R20, R6, R14 ;  /* 0x00000006141a722b */ /* 0x010fd0000000000e */
[----:B------:R-:W-:Y:S02]  /*0a20*/  DMUL R14, R26, R18 ;  /* 0x000000121a0e7228 */ /* 0x000fe40000000000 */
[----:B------:R-:W-:-:S06]  /*0a30*/  FSETP.GEU.AND P1, PT, |R27|, 6.5827683646048100446e-37, PT ;  /* 0x036000001b00780b */ /* 0x000fcc0003f2e200 */
[----:B------:R-:W-:-:S08]  /*0a40*/  DFMA R16, R14, -R8, R26 ;  /* 0x800000080e10722b */ /* 0x000fd0000000001a */
[----:B------:R-:W-:-:S10]  /*0a50*/  DFMA R14, R18, R16, R14 ;  /* 0x00000010120e722b */ /* 0x000fd4000000000e */
[----:B------:R-:W-:-:S05]  /*0a60*/  FFMA R0, RZ, R9, R15 ;  /* 0x00000009ff007223 */ /* 0x000fca000000000f */
[----:B------:R-:W-:-:S13]  /*0a70*/  FSETP.GT.AND P0, PT, |R0|, 1.469367938527859385e-39, PT ;  /* 0x001000000000780b */ /* 0x000fda0003f04200 */
[----:B------:R-:W-:Y:S05]  /*0a80*/  @P0 BRA P1, `(.L_x_8) ;  /* 0x0000000000180947 */ /* 0x000fea0000800000 */
[----:B------:R-:W-:Y:S01]  /*0a90*/  IMAD.MOV.U32 R18, RZ, RZ, R26 ;  /* 0x000000ffff127224 */ /* 0x000fe200078e001a */
[----:B------:R-:W-:Y:S01]  /*0aa0*/  MOV R26, 0xaf0 ;  /* 0x00000af0001a7802 */ /* 0x000fe20000000f00 */
[----:B------:R-:W-:Y:S02]  /*0ab0*/  IMAD.MOV.U32 R19, RZ, RZ, R27 ;  /* 0x000000ffff137224 */ /* 0x000fe400078e001b */
[----:B------:R-:W-:Y:S02]  /*0ac0*/  IMAD.MOV.U32 R16, RZ, RZ, R8 ;  /* 0x000000ffff107224 */ /* 0x000fe400078e0008 */
[----:B------:R-:W-:-:S07]  /*0ad0*/  IMAD.MOV.U32 R17, RZ, RZ, R9 ;  /* 0x000000ffff117224 */ /* 0x000fce00078e0009 */
[----:B------:R-:W-:Y:S05]  /*0ae0*/  CALL.REL.NOINC `($__internal_0_$__cuda_sm20_div_rn_f64_full) ;  /* 0x00000004006c7944 */ /* 0x000fea0003c00000 */
.L_x_8:
[----:B------:R-:W-:Y:S05]  /*0af0*/  BSYNC.RECONVERGENT B1 ;  /* 0x0000000000017941 */ /* 0x000fea0003800200 */
.L_x_7:
[----:B------:R-:W-:Y:S01]  /*0b00*/  MOV R17, 0x3fe00000 ;  /* 0x3fe0000000117802 */ /* 0x000fe20000000f00 */
[----:B------:R-:W-:Y:S01]  /*0b10*/  IMAD.MOV.U32 R16, RZ, RZ, RZ ;  /* 0x000000ffff107224 */ /* 0x000fe200078e00ff */
[----:B------:R-:W0:Y:S02]  /*0b20*/  LDC.64 R20, c[0x0][0x3c8] ;  /* 0x0000f200ff147b82 */ /* 0x000e240000000a00 */
[----:B------:R-:W-:-:S06]  /*0b30*/  LOP3.LUT R17, R17, 0x80000000, R15, 0xb8, !PT ;  /* 0x8000000011117812 */ /* 0x000fcc00078eb80f */
[----:B------:R-:W-:-:S10]  /*0b40*/  DADD.RZ R14, R16, R14 ;  /* 0x00000000100e7229 */ /* 0x000fd4000000c00e */
[----:B------:R-:W0:Y:S02]  /*0b50*/  FRND.F64.TRUNC R14, R14 ;  /* 0x0000000e000e7313 */ /* 0x000e24000030d800 */
[----:B0-----:R-:W-:-:S08]  /*0b60*/  DFMA R18, R20, 0.5, R14 ;  /* 0x3fe000001412782b */ /* 0x001fd0000000000e */
[----:B------:R-:W-:-:S06]  /*0b70*/  DSETP.GTU.AND P0, PT, R18, R10, PT ;  /* 0x0000000a1200722a */ /* 0x000fcc0003f0c000 */
[----:B------:R-:W-:-:S14]  /*0b80*/  DSETP.LTU.OR P0, PT, R18, RZ, P0 ;  /* 0x000000ff1200722a */ /* 0x000fdc0000709400 */
[----:B------:R-:W-:Y:S05]  /*0b90*/  @P0 BRA `(.L_x_9) ;  /* 0x0000000400280947 */ /* 0x000fea0003800000 */
[----:B------:R-:W-:Y:S01]  /*0ba0*/  VIADD R0, R23, 0xffffffff ;  /* 0xffffffff17007836 */ /* 0x000fe20000000000 */
[----:B------:R-:W0:Y:S03]  /*0bb0*/  LDC.64 R16, c[0x0][0x388] ;  /* 0x0000e200ff107b82 */ /* 0x000e260000000a00 */
[----:B------:R-:W1:Y:S02]  /*0bc0*/  I2F.F64 R14, R0 ;  /* 0x00000000000e7312 */ /* 0x000e640000201c00 */
[----:B-1----:R-:W-:Y:S01]  /*0bd0*/  DFMA R14, R14, R20, R18 ;  /* 0x000000140e0e722b */ /* 0x002fe20000000012 */
[----:B------:R-:W2:Y:S09]  /*0be0*/  LDG.E.64 R18, desc[UR4][R12.64] ;  /* 0x000000040c127981 */ /* 0x000eb2000c1e1b00 */
[----:B------:R-:W0:Y:S02]  /*0bf0*/  F2I.F64.TRUNC R15, R14 ;  /* 0x0000000e000f7311 */ /* 0x000e24000030d100 */
[----:B0-----:R-:W-:-:S06]  /*0c00*/  IMAD.WIDE R16, R15, 0x8, R16 ;  /* 0x000000080f107825 */ /* 0x001fcc00078e0210 */
[----:B------:R-:W2:Y:S02]  /*0c10*/  LDG.E.64 R16, desc[UR4][R16.64] ;  /* 0x0000000410107981 */ /* 0x000ea4000c1e1b00 */
[----:B--2---:R-:W-:-:S07]  /*0c20*/  DADD R18, R16, R18 ;  /* 0x0000000010127229 */ /* 0x004fce0000000012 */
[----:B------:R1:W-:Y:S01]  /*0c30*/  STG.E.64 desc[UR4][R12.64], R18 ;  /* 0x000000120c007986 */ /* 0x0003e2000c101b04 */
[----:B------:R-:W-:Y:S05]  /*0c40*/  BRA `(.L_x_9) ;  /* 0x0000000000fc7947 */ /* 0x000fea0003800000 */
.L_x_6:
[----:B------:R-:W1:Y:S08]  /*0c50*/  LDC.64 R18, c[0x0][0x398] ;  /* 0x0000e600ff127b82 */ /* 0x000e700000000a00 */
[----:B------:R-:W2:Y:S01]  /*0c60*/  LDC.64 R16, c[0x0][0x390] ;  /* 0x0000e400ff107b82 */ /* 0x000ea20000000a00 */
[----:B0-----:R-:W-:-:S06]  /*0c70*/  IMAD.WIDE.U32 R14, R23, 0x8, R14 ;  /* 0x00000008170e7825 */ /* 0x001fcc00078e000e */
[----:B------:R-:W3:Y:S01]  /*0c80*/  LDG.E.64 R14, desc[UR4][R14.64+-0x8] ;  /* 0xfffff8040e0e7981 */ /* 0x000ee2000c1e1b00 */
[----:B-1----:R-:W-:-:S05]  /*0c90*/  IMAD.WIDE.U32 R26, R23, 0x8, R18 ;  /* 0x00000008171a7825 */ /* 0x002fca00078e0012 */
[----:B------:R0:W4:Y:S01]  /*0ca0*/  LDG.E.64 R18, desc[UR4][R26.64+-0x8] ;  /* 0xfffff8041a127981 */ /* 0x000122000c1e1b00 */
[----:B--2---:R-:W-:-:S05]  /*0cb0*/  IMAD.WIDE.U32 R20, R23, 0x8, R16 ;  /* 0x0000000817147825 */ /* 0x004fca00078e0010 */
[----:B------:R-:W2:Y:S01]  /*0cc0*/  LDG.E.64 R16, desc[UR4][R20.64+-0x8] ;  /* 0xfffff80414107981 */ /* 0x000ea2000c1e1b00 */
[----:B------:R-:W1:Y:S01]  /*0cd0*/  MUFU.RCP64H R29, R9 ;  /* 0x00000009001d7308 */ /* 0x000e620000001800 */
[----:B------:R-:W-:-:S06]  /*0ce0*/  IMAD.MOV.U32 R28, RZ, RZ, 0x1 ;  /* 0x00000001ff1c7424 */ /* 0x000fcc00078e00ff */
[----:B-1----:R-:W-:-:S08]  /*0cf0*/  DFMA R30, R28, -R8, 1 ;  /* 0x3ff000001c1e742b */ /* 0x002fd00000000808 */
[----:B------:R-:W-:-:S08]  /*0d00*/  DFMA R30, R30, R30, R30 ;  /* 0x0000001e1e1e722b */ /* 0x000fd0000000001e */
[----:B------:R-:W-:-:S08]  /*0d10*/  DFMA R30, R28, R30, R28 ;  /* 0x0000001e1c1e722b */ /* 0x000fd0000000001c */
[----:B0-----:R-:W-:-:S08]  /*0d20*/  DFMA R26, R30, -R8, 1 ;  /* 0x3ff000001e1a742b */ /* 0x001fd00000000808 */
[----:B------:R-:W-:Y:S01]  /*0d30*/  DFMA R26, R30, R26, R30 ;  /* 0x0000001a1e1a722b */ /* 0x000fe2000000001e */
[----:B------:R-:W-:Y:S01]  /*0d40*/  BSSY.RECONVERGENT B1, `(.L_x_10) ;  /* 0x000000f000017945 */ /* 0x000fe20003800200 */
[----:B----4-:R-:W-:-:S08]  /*0d50*/  DMUL R18, R18, R4 ;  /* 0x0000000412127228 */ /* 0x010fd00000000000 */
[----:B--2---:R-:W-:-:S08]  /*0d60*/  DFMA R16, R16, R2, R18 ;  /* 0x000000021010722b */ /* 0x004fd00000000012 */
[----:B---3--:R-:W-:-:S08]  /*0d70*/  DFMA R18, R14, R6, R16 ;  /* 0x000000060e12722b */ /* 0x008fd00000000010 */
[----:B------:R-:W-:-:S08]  /*0d80*/  DMUL R14, R26, R18 ;  /* 0x000000121a0e7228 */ /* 0x000fd00000000000 */
[----:B------:R-:W-:-:S08]  /*0d90*/  DFMA R16, R14, -R8, R18 ;  /* 0x800000080e10722b */ /* 0x000fd00000000012 */
[----:B------:R-:W-:Y:S01]  /*0da0*/  DFMA R14, R26, R16, R14 ;  /* 0x000000101a0e722b */ /* 0x000fe2000000000e */
[----:B------:R-:W-:-:S09]  /*0db0*/  FSETP.GEU.AND P1, PT, |R19|, 6.5827683646048100446e-37, PT ;  /* 0x036000001300780b */ /* 0x000fd20003f2e200 */
[----:B------:R-:W-:-:S05]  /*0dc0*/  FFMA R0, RZ, R9, R15 ;  /* 0x00000009ff007223 */ /* 0x000fca000000000f */
[----:B------:R-:W-:-:S13]  /*0dd0*/  FSETP.GT.AND P0, PT, |R0|, 1.469367938527859385e-39, PT ;  /* 0x001000000000780b */ /* 0x000fda0003f04200 */
[----:B------:R-:W-:Y:S05]  /*0de0*/  @P0 BRA P1, `(.L_x_11) ;  /* 0x0000000000100947 */ /* 0x000fea0000800000 */
[----:B------:R-:W-:Y:S01]  /*0df0*/  IMAD.MOV.U32 R16, RZ, RZ, R8 ;  /* 0x000000ffff107224 */ /* 0x000fe200078e0008 */
[----:B------:R-:W-:Y:S01]  /*0e00*/  MOV R26, 0xe30 ;  /* 0x00000e30001a7802 */ /* 0x000fe20000000f00 */
[----:B------:R-:W-:-:S07]  /*0e10*/  IMAD.MOV.U32 R17, RZ, RZ, R9 ;  /* 0x000000ffff117224 */ /* 0x000fce00078e0009 */
[----:B------:R-:W-:Y:S05]  /*0e20*/  CALL.REL.NOINC `($__internal_0_$__cuda_sm20_div_rn_f64_full) ;  /* 0x00000000009c7944 */ /* 0x000fea0003c00000 */
.L_x_11:
[----:B------:R-:W-:Y:S05]  /*0e30*/  BSYNC.RECONVERGENT B1 ;  /* 0x0000000000017941 */ /* 0x000fea0003800200 */
.L_x_10:
[----:B------:R-:W0:Y:S01]  /*0e40*/  F2I.F64.CEIL R22, R14 ;  /* 0x0000000e00167311 */ /* 0x000e220000309100 */
[----:B------:R-:W1:Y:S07]  /*0e50*/  LDC.64 R16, c[0x0][0x3c8] ;  /* 0x0000f200ff107b82 */ /* 0x000e6e0000000a00 */
[----:B------:R-:W-:Y:S08]  /*0e60*/  F2I.F64.FLOOR R0, R14 ;  /* 0x0000000e00007311 */ /* 0x000ff00000305100 */
[----:B0-----:R-:W1:Y:S02]  /*0e70*/  I2F.F64 R18, R22 ;  /* 0x0000001600127312 */ /* 0x001e640000201c00 */
[----:B-1----:R-:W-:-:S06]  /*0e80*/  DFMA R20, R16, 0.5, R18 ;  /* 0x3fe000001014782b */ /* 0x002fcc0000000012 */
[----:B------:R-:W0:Y:S08]  /*0e90*/  I2F.F64 R18, R0 ;  /* 0x0000000000127312 */ /* 0x000e300000201c00 */
[----:B------:R-:W1:Y:S01]  /*0ea0*/  F2I.F64.TRUNC R20, R20 ;  /* 0x0000001400147311 */ /* 0x000e62000030d100 */
[----:B0-----:R-:W-:-:S07]  /*0eb0*/  DFMA R18, R16, 0.5, R18 ;  /* 0x3fe000001012782b */ /* 0x001fce0000000012 */
[----:B-1----:R-:W0:Y:S08]  /*0ec0*/  I2F.F64 R26, R20 ;  /* 0x00000014001a7312 */ /* 0x002e300000201c00 */
[----:B------:R-:W1:Y:S01]  /*0ed0*/  F2I.F64.TRUNC R18, R18 ;  /* 0x0000001200127311 */ /* 0x000e62000030d100 */
[----:B0-----:R-:W-:-:S06]  /*0ee0*/  DSETP.GE.AND P0, PT, R10, R26, PT ;  /* 0x0000001a0a00722a */ /* 0x001fcc0003f06000 */
[----:B-1----:R-:W-:-:S13]  /*0ef0*/  ISETP.LT.OR P0, PT, R18, RZ, !P0 ;  /* 0x000000ff1200720c */ /* 0x002fda0004701670 */
[----:B------:R-:W-:Y:S05]  /*0f00*/  @P0 BRA `(.L_x_9) ;  /* 0x00000000004c0947 */ /* 0x000fea0003800000 */
[----:B------:R-:W-:Y:S01]  /*0f10*/  IADD3 R0, PT, PT, R23, -0x1, RZ ;  /* 0xffffffff17007810 */ /* 0x000fe20007ffe0ff */
[----:B------:R-:W-:Y:S01]  /*0f20*/  I2F.F64.U32 R18, R18 ;  /* 0x0000001200127312 */ /* 0x000fe20000201800 */
[----:B------:R-:W0:Y:S01]  /*0f30*/  LDC.64 R20, c[0x0][0x388] ;  /* 0x0000e200ff147b82 */ /* 0x000e220000000a00 */
[----:B------:R-:W2:Y:S06]  /*0f40*/  LDG.E.64 R32, desc[UR4][R12.64] ;  /* 0x000000040c207981 */ /* 0x000eac000c1e1b00 */
[----:B------:R-:W1:Y:S02]  /*0f50*/  I2F.F64 R30, R0 ;  /* 0x00000000001e7312 */ /* 0x000e640000201c00 */
[----:B-1----:R-:W-:-:S02]  /*0f60*/  DFMA R28, R30, R16, R18 ;  /* 0x000000101e1c722b */ /* 0x002fc40000000012 */
[----:B------:R-:W-:-:S08]  /*0f70*/  DFMA R30, R30, R16, R26 ;  /* 0x000000101e1e722b */ /* 0x000fd0000000001a */
[----:B------:R-:W0:Y:S08]  /*0f80*/  F2I.F64.TRUNC R29, R28 ;  /* 0x0000001c001d7311 */ /* 0x000e30000030d100 */
[----:B------:R-:W1:Y:S01]  /*0f90*/  F2I.F64.TRUNC R31, R30 ;  /* 0x0000001e001f7311 */ /* 0x000e62000030d100 */
[----:B0-----:R-:W-:-:S06]  /*0fa0*/  IMAD.WIDE R26, R29, 0x8, R20 ;  /* 0x000000081d1a7825 */ /* 0x001fcc00078e0214 */
[----:B------:R-:W3:Y:S01]  /*0fb0*/  LDG.E.64 R26, desc[UR4][R26.64] ;  /* 0x000000041a1a7981 */ /* 0x000ee2000c1e1b00 */
[----:B-1----:R-:W-:-:S06]  /*0fc0*/  IMAD.WIDE R20, R31, 0x8, R20 ;  /* 0x000000081f147825 */ /* 0x002fcc00078e0214 */
[----:B------:R-:W3:Y:S01]  /*0fd0*/  LDG.E.64 R20, desc[UR4][R20.64] ;  /* 0x0000000414147981 */ /* 0x000ee2000c1e1b00 */
[----:B------:R-:W-:-:S08]  /*0fe0*/  DFMA R14, R16, 0.5, R14 ;  /* 0x3fe00000100e782b */ /* 0x000fd0000000000e */
[----:B------:R-:W-:Y:S02]  /*0ff0*/  DADD R18, R14, -R18 ;  /* 0x000000000e127229 */ /* 0x000fe40000000812 */
[----:B---3--:R-:W-:-:S08]  /*1000*/  DADD R14, -R26, R20 ;  /* 0x000000001a0e7229 */ /* 0x008fd00000000114 */
[----:B------:R-:W-:-:S08]  /*1010*/  DFMA R14, R14, R18, R26 ;  /* 0x000000120e0e722b */ /* 0x000fd0000000001a */
[----:B--2---:R-:W-:-:S07]  /*1020*/  DADD R14, R14, R32 ;  /* 0x000000000e0e7229 */ /* 0x004fce0000000020 */
[----:B------:R0:W-:Y:S04]  /*1030*/  STG.E.64 desc[UR4][R12.64], R14 ;  /* 0x0000000e0c007986 */ /* 0x0001e8000c101b04 */
.L_x_9:
[----:B------:R-:W-:Y:S05]  /*1040*/  BSYNC.RECONVERGENT B0 ;  /* 0x0000000000007941 */ /* 0x000fea0003800200 */
.L_x_5:
[----:B------:R-:W-:-:S04]  /*1050*/  VIADD R23, R23, 0x1 ;  /* 0x0000000117177836 */ /* 0x000fc80000000000 */
[----:B0-----:R-:W0:Y:S02]  /*1060*/  I2F.F64.U32 R14, R23 ;  /* 0x00000017000e7312 */ /* 0x001e240000201800 */
[----:B0-----:R-:W-:-:S14]  /*1070*/  DSETP.GTU.AND P0, PT, R14, UR8, PT ;  /* 0x000000080e007e2a */ /* 0x001fdc000bf0c000 */
[----:B------:R-:W-:Y:S05]  /*1080*/  @!P0 BRA `(.L_x_12) ;  /* 0xfffffff800088947 */ /* 0x000fea000383ffff */
[----:B------:R-:W-:Y:S05]  /*1090*/  EXIT ;  /* 0x000000000000794d */ /* 0x000fea0003800000 */
        .weak           $__internal_0_$__cuda_sm20_div_rn_f64_full
        .type           $__internal_0_$__cuda_sm20_div_rn_f64_full,@function
        .size           $__internal_0_$__cuda_sm20_div_rn_f64_full,(.L_x_19 - $__internal_0_$__cuda_sm20_div_rn_f64_full)
$__internal_0_$__cuda_sm20_div_rn_f64_full:
[C---:B------:R-:W-:Y:S01]  /*10a0*/  FSETP.GEU.AND P0, PT, |R17|.reuse, 1.469367938527859385e-39, PT ;  /* 0x001000001100780b */ /* 0x040fe20003f0e200 */
[----:B------:R-:W-:Y:S01]  /*10b0*/  IMAD.MOV.U32 R20, RZ, RZ, 0x1 ;  /* 0x00000001ff147424 */ /* 0x000fe200078e00ff */
[----:B------:R-:W-:Y:S01]  /*10c0*/  LOP3.LUT R14, R17, 0x800fffff, RZ, 0xc0, !PT ;  /* 0x800fffff110e7812 */ /* 0x000fe200078ec0ff */
[----:B------:R-:W-:Y:S01]  /*10d0*/  IMAD.MOV.U32 R0, RZ, RZ, 0x1ca00000 ;  /* 0x1ca00000ff007424 */ /* 0x000fe200078e00ff */
[C---:B------:R-:W-:Y:S01]  /*10e0*/  FSETP.GEU.AND P2, PT, |R19|.reuse, 1.469367938527859385e-39, PT ;  /* 0x001000001300780b */ /* 0x040fe20003f4e200 */
[----:B------:R-:W-:Y:S01]  /*10f0*/  BSSY.RECONVERGENT B2, `(.L_x_13) ;  /* 0x0000052000027945 */ /* 0x000fe20003800200 */
[----:B------:R-:W-:Y:S01]  /*1100*/  LOP3.LUT R15, R14, 0x3ff00000, RZ, 0xfc, !PT ;  /* 0x3ff000000e0f7812 */ /* 0x000fe200078efcff */
[----:B------:R-:W-:Y:S01]  /*1110*/  IMAD.MOV.U32 R14, RZ, RZ, R16 ;  /* 0x000000ffff0e7224 */ /* 0x000fe200078e0010 */
[----:B------:R-:W-:Y:S02]  /*1120*/  LOP3.LUT R22, R19, 0x7ff00000, RZ, 0xc0, !PT ;  /* 0x7ff0000013167812 */ /* 0x000fe400078ec0ff */
[----:B------:R-:W-:-:S03]  /*1130*/  LOP3.LUT R25, R17, 0x7ff00000, RZ, 0xc0, !PT ;  /* 0x7ff0000011197812 */ /* 0x000fc600078ec0ff */
[----:B------:R-:W-:Y:S01]  /*1140*/  @!P0 DMUL R14, R16, 8.98846567431157953865e+307 ;  /* 0x7fe00000100e8828 */ /* 0x000fe20000000000 */
[C---:B------:R-:W-:Y:S01]  /*1150*/  ISETP.GE.U32.AND P1, PT, R22.reuse, R25, PT ;  /* 0x000000191600720c */ /* 0x040fe20003f26070 */
[----:B------:R-:W-:Y:S02]  /*1160*/  IMAD.MOV.U32 R34, RZ, RZ, R22 ;  /* 0x000000ffff227224 */ /* 0x000fe400078e0016 */
[----:B------:R-:W-:Y:S02]  /*1170*/  @!P2 LOP3.LUT R27, R17, 0x7ff00000, RZ, 0xc0, !PT ;  /* 0x7ff00000111ba812 */ /* 0x000fe400078ec0ff */
[----:B------:R-:W0:Y:S01]  /*1180*/  MUFU.RCP64H R21, R15 ;  /* 0x0000000f00157308 */ /* 0x000e220000001800 */
[----:B------:R-:W-:Y:S02]  /*1190*/  @!P2 MOV R30, RZ ;  /* 0x000000ff001ea202 */ /* 0x000fe40000000f00 */
[----:B------:R-:W-:Y:S02]  /*11a0*/  @!P2 ISETP.GE.U32.AND P3, PT, R22, R27, PT ;  /* 0x0000001b1600a20c */ /* 0x000fe40003f66070 */
[----:B------:R-:W-:-:S02]  /*11b0*/  @!P0 LOP3.LUT R25, R15, 0x7ff00000, RZ, 0xc0, !PT ;  /* 0x7ff000000f198812 */ /* 0x000fc400078ec0ff */
[----:B------:R-:W-:-:S04]  /*11c0*/  @!P2 SEL R27, R0, 0x63400000, !P3 ;  /* 0x63400000001ba807 */ /* 0x000fc80005800000 */
[----:B------:R-:W-:-:S04]  /*11d0*/  @!P2 LOP3.LUT R27, R27, 0x80000000, R19, 0xf8, !PT ;  /* 0x800000001b1ba812 */ /* 0x000fc800078ef813 */
[----:B------:R-:W-:Y:S01]  /*11e0*/  @!P2 LOP3.LUT R31, R27, 0x100000, RZ, 0xfc, !PT ;  /* 0x001000001b1fa812 */ /* 0x000fe200078efcff */
[----:B0-----:R-:W-:-:S08]  /*11f0*/  DFMA R28, R20, -R14, 1 ;  /* 0x3ff00000141c742b */ /* 0x001fd0000000080e */
[----:B------:R-:W-:-:S08]  /*1200*/  DFMA R28, R28, R28, R28 ;  /* 0x0000001c1c1c722b */ /* 0x000fd0000000001c */
[----:B------:R-:W-:Y:S01]  /*1210*/  DFMA R28, R20, R28, R20 ;  /* 0x0000001c141c722b */ /* 0x000fe20000000014 */
[----:B------:R-:W-:Y:S01]  /*1220*/  SEL R21, R0, 0x63400000, !P1 ;  /* 0x6340000000157807 */ /* 0x000fe20004800000 */
[----:B------:R-:W-:-:S03]  /*1230*/  IMAD.MOV.U32 R20, RZ, RZ, R18 ;  /* 0x000000ffff147224 */ /* 0x000fc600078e0012 */
[----:B------:R-:W-:-:S03]  /*1240*/  LOP3.LUT R21, R21, 0x800fffff, R19, 0xf8, !PT ;  /* 0x800fffff15157812 */ /* 0x000fc600078ef813 */
[----:B------:R-:W-:-:S03]  /*1250*/  DFMA R32, R28, -R14, 1 ;  /* 0x3ff000001c20742b */ /* 0x000fc6000000080e */
[----:B------:R-:W-:-:S05]  /*1260*/  @!P2 DFMA R20, R20, 2, -R30 ;  /* 0x400000001414a82b */ /* 0x000fca000000081e */
[----:B------:R-:W-:-:S05]  /*1270*/  DFMA R32, R28, R32, R28 ;  /* 0x000000201c20722b */ /* 0x000fca000000001c */
[----:B------:R-:W-:-:S03]  /*1280*/  @!P2 LOP3.LUT R34, R21, 0x7ff00000, RZ, 0xc0, !PT ;  /* 0x7ff000001522a812 */ /* 0x000fc600078ec0ff */
[----:B------:R-:W-:Y:S02]  /*1290*/  DMUL R28, R32, R20 ;  /* 0x00000014201c7228 */ /* 0x000fe40000000000 */
[----:B------:R-:W-:-:S05]  /*12a0*/  VIADD R27, R34, 0xffffffff ;  /* 0xffffffff221b7836 */ /* 0x000fca0000000000 */
[----:B------:R-:W-:Y:S01]  /*12b0*/  ISETP.GT.U32.AND P0, PT, R27, 0x7feffffe, PT ;  /* 0x7feffffe1b00780c */ /* 0x000fe20003f04070 */
[----:B------:R-:W-:Y:S01]  /*12c0*/  VIADD R27, R25, 0xffffffff ;  /* 0xffffffff191b7836 */ /* 0x000fe20000000000 */
[----:B------:R-:W-:-:S04]  /*12d0*/  DFMA R30, R28, -R14, R20 ;  /* 0x8000000e1c1e722b */ /* 0x000fc80000000014 */
[----:B------:R-:W-:-:S04]  /*12e0*/  ISETP.GT.U32.OR P0, PT, R27, 0x7feffffe, P0 ;  /* 0x7feffffe1b00780c */ /* 0x000fc80000704470 */
[----:B------:R-:W-:-:S09]  /*12f0*/  DFMA R30, R32, R30, R28 ;  /* 0x0000001e201e722b */ /* 0x000fd2000000001c */
[----:B------:R-:W-:Y:S05]  /*1300*/  @P0 BRA `(.L_x_14) ;  /* 0x00000000006c0947 */ /* 0x000fea0003800000 */
[----:B------:R-:W-:-:S04]  /*1310*/  LOP3.LUT R19, R17, 0x7ff00000, RZ, 0xc0, !PT ;  /* 0x7ff0000011137812 */ /* 0x000fc800078ec0ff */
[CC--:B------:R-:W-:Y:S02]  /*1320*/  VIADDMNMX R18, R22.reuse, -R19.reuse, 0xb9600000, !PT ;  /* 0xb960000016127446 */ /* 0x0c0fe40007800913 */
[----:B------:R-:W-:Y:S02]  /*1330*/  ISETP.GE.U32.AND P0, PT, R22, R19, PT ;  /* 0x000000131600720c */ /* 0x000fe40003f06070 */
[----:B------:R-:W-:Y:S02]  /*1340*/  VIMNMX R18, PT, PT, R18, 0x46a00000, PT ;  /* 0x46a0000012127848 */ /* 0x000fe40003fe0100 */
[----:B------:R-:W-:-:S05]  /*1350*/  SEL R19, R0, 0x63400000, !P0 ;  /* 0x6340000000137807 */ /* 0x000fca0004000000 */
[----:B------:R-:W-:Y:S01]  /*1360*/  IMAD.IADD R0, R18, 0x1, -R19 ;  /* 0x0000000112007824 */ /* 0x000fe200078e0a13 */
[----:B------:R-:W-:-:S03]  /*1370*/  MOV R18, RZ ;  /* 0x000000ff00127202 */ /* 0x000fc60000000f00 */
[----:B------:R-:W-:-:S06]  /*1380*/  VIADD R19, R0, 0x7fe00000 ;  /* 0x7fe0000000137836 */ /* 0x000fcc0000000000 */
[----:B------:R-:W-:-:S10]  /*1390*/  DMUL R28, R30, R18 ;  /* 0x000000121e1c7228 */ /* 0x000fd40000000000 */
[----:B------:R-:W-:-:S13]  /*13a0*/  FSETP.GTU.AND P0, PT, |R29|, 1.469367938527859385e-39, PT ;  /* 0x001000001d00780b */ /* 0x000fda0003f0c200 */
[----:B------:R-:W-:Y:S05]  /*13b0*/  @P0 BRA `(.L_x_15) ;  /* 0x0000000000940947 */ /* 0x000fea0003800000 */
[----:B------:R-:W-:Y:S01]  /*13c0*/  DFMA R14, R30, -R14, R20 ;  /* 0x8000000e1e0e722b */ /* 0x000fe20000000014 */
[----:B------:R-:W-:-:S09]  /*13d0*/  IMAD.MOV.U32 R18, RZ, RZ, RZ ;  /* 0x000000ffff127224 */ /* 0x000fd200078e00ff */
[C---:B------:R-:W-:Y:S02]  /*13e0*/  FSETP.NEU.AND P0, PT, R15.reuse, RZ, PT ;  /* 0x000000ff0f00720b */ /* 0x040fe40003f0d000 */
[----:B------:R-:W-:-:S04]  /*13f0*/  LOP3.LUT R17, R15, 0x80000000, R17, 0x48, !PT ;  /* 0x800000000f117812 */ /* 0x000fc800078e4811 */
[----:B------:R-:W-:-:S07]  /*1400*/  LOP3.LUT R19, R17, R19, RZ, 0xfc, !PT ;  /* 0x0000001311137212 */ /* 0x000fce00078efcff */
[----:B------:R-:W-:Y:S05]  /*1410*/  @!P0 BRA `(.L_x_15) ;  /* 0x00000000007c8947 */ /* 0x000fea0003800000 */
[----:B------:R-:W-:Y:S01]  /*1420*/  IMAD.MOV R15, RZ, RZ, -R0 ;  /* 0x000000ffff0f7224 */ /* 0x000fe200078e0a00 */
[----:B------:R-:W-:Y:S01]  /*1430*/  DMUL.RP R18, R30, R18 ;  /* 0x000000121e127228 */ /* 0x000fe20000008000 */
[----:B------:R-:W-:-:S06]  /*1440*/  IMAD.MOV.U32 R14, RZ, RZ, RZ ;  /* 0x000000ffff0e7224 */ /* 0x000fcc00078e00ff */
[----:B------:R-:W-:-:S03]  /*1450*/  DFMA R14, R28, -R14, R30 ;  /* 0x8000000e1c0e722b */ /* 0x000fc6000000001e */
[----:B------:R-:W-:-:S03]  /*1460*/  LOP3.LUT R17, R19, R17, RZ, 0x3c, !PT ;  /* 0x0000001113117212 */ /* 0x000fc600078e3cff */
[----:B------:R-:W-:-:S04]  /*1470*/  IADD3 R14, PT, PT, -R0, -0x43300000, RZ ;  /* 0xbcd00000000e7810 */ /* 0x000fc80007ffe1ff */
[----:B------:R-:W-:-:S04]  /*1480*/  FSETP.NEU.AND P0, PT, |R15|, R14, PT ;  /* 0x0000000e0f00720b */ /* 0x000fc80003f0d200 */
[----:B------:R-:W-:Y:S02]  /*1490*/  FSEL R28, R18, R28, !P0 ;  /* 0x0000001c121c7208 */ /* 0x000fe40004000000 */
[----:B------:R-:W-:Y:S01]  /*14a0*/  FSEL R29, R17, R29, !P0 ;  /* 0x0000001d111d7208 */ /* 0x000fe20004000000 */
[----:B------:R-:W-:Y:S06]  /*14b0*/  BRA `(.L_x_15) ;  /* 0x0000000000547947 */ /* 0x000fec0003800000 */
.L_x_14:
[----:B------:R-:W-:-:S14]  /*14c0*/  DSETP.NAN.AND P0, PT, R18, R18, PT ;  /* 0x000000121200722a */ /* 0x000fdc0003f08000 */
[----:B------:R-:W-:Y:S05]  /*14d0*/  @P0 BRA `(.L_x_16) ;  /* 0x0000000000440947 */ /* 0x000fea0003800000 */
[----:B------:R-:W-:-:S14]  /*14e0*/  DSETP.NAN.AND P0, PT, R16, R16, PT ;  /* 0x000000101000722a */ /* 0x000fdc0003f08000 */
[----:B------:R-:W-:Y:S05]  /*14f0*/  @P0 BRA `(.L_x_17) ;  /* 0x0000000000300947 */ /* 0x000fea0003800000 */
[----:B------:R-:W-:Y:S01]  /*1500*/  ISETP.NE.AND P0, PT, R34, R25, PT ;  /* 0x000000192200720c */ /* 0x000fe20003f05270 */
[----:B------:R-:W-:Y:S01]  /*1510*/  IMAD.MOV.U32 R28, RZ, RZ, 0x0 ;  /* 0x00000000ff1c7424 */ /* 0x000fe200078e00ff */
[----:B------:R-:W-:-:S11]  /*1520*/  MOV R29, 0xfff80000 ;  /* 0xfff80000001d7802 */ /* 0x000fd60000000f00 */
[----:B------:R-:W-:Y:S05]  /*1530*/  @!P0 BRA `(.L_x_15) ;  /* 0x0000000000348947 */ /* 0x000fea0003800000 */
[----:B------:R-:W-:Y:S02]  /*1540*/  ISETP.NE.AND P0, PT, R34, 0x7ff00000, PT ;  /* 0x7ff000002200780c */ /* 0x000fe40003f05270 */
[----:B------:R-:W-:Y:S02]  /*1550*/  LOP3.LUT R29, R19, 0x80000000, R17, 0x48, !PT ;  /* 0x80000000131d7812 */ /* 0x000fe400078e4811 */
[----:B------:R-:W-:-:S13]  /*1560*/  ISETP.EQ.OR P0, PT, R25, RZ, !P0 ;  /* 0x000000ff1900720c */ /* 0x000fda0004702670 */
[----:B------:R-:W-:Y:S01]  /*1570*/  @P0 LOP3.LUT R0, R29, 0x7ff00000, RZ, 0xfc, !PT ;  /* 0x7ff000001d000812 */ /* 0x000fe200078efcff */
[----:B------:R-:W-:Y:S02]  /*1580*/  @!P0 IMAD.MOV.U32 R28, RZ, RZ, RZ ;  /* 0x000000ffff1c8224 */ /* 0x000fe400078e00ff */
[----:B------:R-:W-:Y:S02]  /*1590*/  @P0 IMAD.MOV.U32 R28, RZ, RZ, RZ ;  /* 0x000000ffff1c0224 */ /* 0x000fe400078e00ff */
[----:B------:R-:W-:Y:S01]  /*15a0*/  @P0 IMAD.MOV.U32 R29, RZ, RZ, R0 ;  /* 0x000000ffff1d0224 */ /* 0x000fe200078e0000 */
[----:B------:R-:W-:Y:S06]  /*15b0*/  BRA `(.L_x_15) ;  /* 0x0000000000147947 */ /* 0x000fec0003800000 */
.L_x_17:
[----:B------:R-:W-:Y:S01]  /*15c0*/  LOP3.LUT R29, R17, 0x80000, RZ, 0xfc, !PT ;  /* 0x00080000111d7812 */ /* 0x000fe200078efcff */
[----:B------:R-:W-:Y:S01]  /*15d0*/  IMAD.MOV.U32 R28, RZ, RZ, R16 ;  /* 0x000000ffff1c7224 */ /* 0x000fe200078e0010 */
[----:B------:R-:W-:Y:S06]  /*15e0*/  BRA `(.L_x_15) ;  /* 0x0000000000087947 */ /* 0x000fec0003800000 */
.L_x_16:
[----:B------:R-:W-:Y:S02]  /*15f0*/  LOP3.LUT R29, R19, 0x80000, RZ, 0xfc, !PT ;  /* 0x00080000131d7812 */ /* 0x000fe400078efcff */
[----:B------:R-:W-:-:S07]  /*1600*/  MOV R28, R18 ;  /* 0x00000012001c7202 */ /* 0x000fce0000000f00 */
.L_x_15:
[----:B------:R-:W-:Y:S05]  /*1610*/  BSYNC.RECONVERGENT B2 ;  /* 0x0000000000027941 */ /* 0x000fea0003800200 */
.L_x_13:
[----:B------:R-:W-:Y:S02]  /*1620*/  IMAD.MOV.U32 R27, RZ, RZ, 0x0 ;  /* 0x00000000ff1b7424 */ /* 0x000fe400078e00ff */
[----:B------:R-:W-:Y:S02]  /*1630*/  IMAD.MOV.U32 R14, RZ, RZ, R28 ;  /* 0x000000ffff0e7224 */ /* 0x000fe400078e001c */
[----:B------:R-:W-:Y:S01]  /*1640*/  IMAD.MOV.U32 R15, RZ, RZ, R29 ;  /* 0x000000ffff0f7224 */ /* 0x000fe200078e001d */
[----:B------:R-:W-:Y:S06]  /*1650*/  RET.REL.NODEC R26 `(_Z14EPRI_3D_kernelPdS_S_S_S_ddddddd) ;  /* 0xffffffe81a687950 */ /* 0x000fec0003c3ffff */
.L_x_18:
[----:B------:R-:W-:-:S00]  /*1660*/  BRA `(.L_x_18) ;  /* 0xfffffffc00fc7947 */ /* 0x000fc0000383ffff */
[----:B------:R-:W-:-:S00]  /*1670*/  NOP ;  /* 0x0000000000007918 */ /* 0x000fc00000000000 */
        /* <DEDUP_REMOVED lines=8> */
.L_x_19:


//--------------------- .nv.shared.reserved.0     --------------------------
	.section	.nv.shared.reserved.0,"aw",@nobits
	.weak		__nv_reservedSMEM_offset_0_alias
	.size		__nv_reservedSMEM_offset_0_alias, 0, 64
	.other		__nv_reservedSMEM_offset_0_alias,@"STO_CUDA_RESERVED_SHARED STV_DEFAULT"
__nv_reservedSMEM_offset_0_alias:
	.zero		0
	.zero		64


//--------------------- .nv.constant0._Z14EPRI_3D_kernelPdS_S_S_S_ddddddd --------------------------
	.section	.nv.constant0._Z14EPRI_3D_kernelPdS_S_S_S_ddddddd,"a",@progbits
	.sectionflags	@""
	.align	4
.nv.constant0._Z14EPRI_3D_kernelPdS_S_S_S_ddddddd:
	.zero		992


//--------------------- SYMBOLS --------------------------

	.type		.nv.reservedSmem.offset0,@object
	.size		.nv.reservedSmem.offset0,0x4
